//
// Generated by NVIDIA NVVM Compiler
//
// Compiler Build ID: CL-36424714
// Cuda compilation tools, release 13.0, V13.0.88
// Based on NVVM 20.0.0
//

.version 9.0
.target sm_100
.address_size 64

	// .globl	_Z8test_rcpv
.extern .func  (.param .b32 func_retval0) vprintf
(
	.param .b64 vprintf_param_0,
	.param .b64 vprintf_param_1
)
;
.global .align 1 .b8 $str[21] = {102, 112, 51, 50, 32, 124, 32, 97, 95, 114, 99, 112, 58, 32, 37, 46, 50, 48, 102, 10};
.global .align 1 .b8 $str$1[21] = {102, 112, 54, 52, 32, 124, 32, 97, 95, 114, 99, 112, 58, 32, 37, 46, 50, 48, 102, 10};

.visible .entry _Z8test_rcpv()
{
	.local .align 8 .b8 	__local_depot0[8];
	.reg .b64 	%SP;
	.reg .b64 	%SPL;
	.reg .b32 	%r<5>;
	.reg .b32 	%f<3>;
	.reg .b64 	%rd<7>;
	.reg .b64 	%fd<4>;

	mov.u64 	%SPL, __local_depot0;
	cvta.local.u64 	%SP, %SPL;
	add.u64 	%rd1, %SP, 0;
	add.u64 	%rd2, %SPL, 0;
	mov.f32 	%f2, 0f4BA98AC7;
	// begin inline asm
	rcp.approx.f32 %f1, %f2;
	// end inline asm
	cvt.f64.f32 	%fd3, %f1;
	st.local.f64 	[%rd2], %fd3;
	mov.u64 	%rd3, $str;
	cvta.global.u64 	%rd4, %rd3;
	{ // callseq 0, 0
	.param .b64 param0;
	st.param.b64 	[param0], %rd4;
	.param .b64 param1;
	st.param.b64 	[param1], %rd1;
	.param .b32 retval0;
	call.uni (retval0), 
	vprintf, 
	(
	param0, 
	param1
	);
	ld.param.b32 	%r1, [retval0];
	} // callseq 0
	mov.f64 	%fd2, 0d41AA7DAF1C000000;
	// begin inline asm
	rcp.approx.ftz.f64 %fd1, %fd2;
	// end inline asm
	st.local.f64 	[%rd2], %fd1;
	mov.u64 	%rd5, $str$1;
	cvta.global.u64 	%rd6, %rd5;
	{ // callseq 1, 0
	.param .b64 param0;
	st.param.b64 	[param0], %rd6;
	.param .b64 param1;
	st.param.b64 	[param1], %rd1;
	.param .b32 retval0;
	call.uni (retval0), 
	vprintf, 
	(
	param0, 
	param1
	);
	ld.param.b32 	%r3, [retval0];
	} // callseq 1
	ret;

}


// ===== COMPILED SASS (sm_100) =====

	.target	sm_100

	.elftype	@"ET_EXEC"


//--------------------- .note.nv.tkinfo           --------------------------
	.section	.note.nv.tkinfo,"",@"SHT_NOTE"
	.sectionflags	@"SHF_NOTE_NV_TKINFO"
	.tkinfo
        /*0018*/ 	.word	0x00000002
        /*0030*/ 	.string	""
        /*0030*/ 	.string	"ptxas"
        /*0030*/ 	.string	"Cuda compilation tools, release 13.0, V13.0.88"
        /*0030*/ 	.string	"Build cuda_13.0.r13.0/compiler.36424714_0"
        /*0030*/ 	.string	"-arch sm_100 -m 64 "



//--------------------- .note.nv.cuinfo           --------------------------
	.section	.note.nv.cuinfo,"",@"SHT_NOTE"
	.sectionflags	@"SHF_NOTE_NV_CUINFO"
        /*0018*/ 	.short	0x0002
        /*001a*/ 	.short	0x0064
        /*001c*/ 	.short	0x0082
	.zero		2


//--------------------- .nv.info                  --------------------------
	.section	.nv.info,"",@"SHT_CUDA_INFO"
	.align	4


	//----- nvinfo : EIATTR_REGCOUNT
	.align		4
        /*0000*/ 	.byte	0x04, 0x2f
        /*0002*/ 	.short	(.L_3 - .L_2)
	.align		4
.L_2:
        /*0004*/ 	.word	index@(_Z8test_rcpv)
        /*0008*/ 	.word	0x00000018


	//----- nvinfo : EIATTR_FRAME_SIZE
	.align		4
.L_3:
        /*000c*/ 	.byte	0x04, 0x11
        /*000e*/ 	.short	(.L_5 - .L_4)
	.align		4
.L_4:
        /*0010*/ 	.word	index@(_Z8test_rcpv)
        /*0014*/ 	.word	0x00000008


	//----- nvinfo : EIATTR_MIN_STACK_SIZE
	.align		4
.L_5:
        /*0018*/ 	.byte	0x04, 0x12
        /*001a*/ 	.short	(.L_7 - .L_6)
	.align		4
.L_6:
        /*001c*/ 	.word	index@(_Z8test_rcpv)
        /*0020*/ 	.word	0x00000008
.L_7:


//--------------------- .nv.compat                --------------------------
	.section	.nv.compat,"",@"SHT_CUDA_COMPAT_INFO"
	.align	4
        /*0000*/ 	.byte	0x02, 0x09, 0x00, 0x00, 0x02, 0x02, 0x01, 0x00, 0x02, 0x05, 0x05, 0x00, 0x03, 0x07, 0x01, 0x01
        /*0010*/ 	.byte	0x02, 0x03, 0x00, 0x00, 0x02, 0x06, 0x01, 0x00, 0x04, 0x0b, 0x08, 0x00, 0x09, 0x00, 0x00, 0x00
        /*0020*/ 	.byte	0x00, 0x00, 0x00, 0x00


//--------------------- .nv.info._Z8test_rcpv     --------------------------
	.section	.nv.info._Z8test_rcpv,"",@"SHT_CUDA_INFO"
	.sectionflags	@""
	.align	4


	//----- nvinfo : EIATTR_CUDA_API_VERSION
	.align		4
        /*0000*/ 	.byte	0x04, 0x37
        /*0002*/ 	.short	(.L_9 - .L_8)
.L_8:
        /*0004*/ 	.word	0x00000082


	//----- nvinfo : EIATTR_SPARSE_MMA_MASK
	.align		4
.L_9:
        /*0008*/ 	.byte	0x03, 0x50
        /*000a*/ 	.short	0x0000


	//----- nvinfo : EIATTR_MAXREG_COUNT
	.align		4
        /*000c*/ 	.byte	0x03, 0x1b
        /*000e*/ 	.short	0x00ff


	//----- nvinfo : EIATTR_EXTERNS
	.align		4
        /*0010*/ 	.byte	0x04, 0x0f
        /*0012*/ 	.short	(.L_11 - .L_10)


	//   ....[0]....
	.align		4
.L_10:
        /*0014*/ 	.word	index@(vprintf)


	//----- nvinfo : EIATTR_MERCURY_ISA_VERSION
	.align		4
.L_11:
        /*0018*/ 	.byte	0x03, 0x5f
        /*001a*/ 	.short	0x0101


	//----- nvinfo : EIATTR_VRC_CTA_INIT_COUNT
	.align		4
        /*001c*/ 	.byte	0x02, 0x4a
	.zero		1
	.zero		1


	//----- nvinfo : EIATTR_SYSCALL_OFFSETS
	.align		4
        /*0020*/ 	.byte	0x04, 0x46
        /*0022*/ 	.short	(.L_13 - .L_12)


	//   ....[0]....
.L_12:
        /*0024*/ 	.word	0x00000110


	//   ....[1]....
        /*0028*/ 	.word	0x000001c0


	//----- nvinfo : EIATTR_EXIT_INSTR_OFFSETS
	.align		4
.L_13:
        /*002c*/ 	.byte	0x04, 0x1c
        /*002e*/ 	.short	(.L_15 - .L_14)


	//   ....[0]....
.L_14:
        /*0030*/ 	.word	0x000001d0


	//----- nvinfo : EIATTR_SW_WAR
	.align		4
.L_15:
        /*0034*/ 	.byte	0x04, 0x36
        /*0036*/ 	.short	(.L_17 - .L_16)
.L_16:
        /*0038*/ 	.word	0x00000008
.L_17:


//--------------------- .nv.callgraph             --------------------------
	.section	.nv.callgraph,"",@"SHT_CUDA_CALLGRAPH"
	.align	4
	.sectionentsize	8
	.align		4
        /*0000*/ 	.word	0x00000000
	.align		4
        /*0004*/ 	.word	0xffffffff
	.align		4
        /*0008*/ 	.word	index@(_Z8test_rcpv)
	.align		4
        /*000c*/ 	.word	index@(vprintf)
	.align		4
        /*0010*/ 	.word	0x00000000
	.align		4
        /*0014*/ 	.word	0xfffffffe
	.align		4
        /*0018*/ 	.word	0x00000000
	.align		4
        /*001c*/ 	.word	0xfffffffd
	.align		4
        /*0020*/ 	.word	0x00000000
	.align		4
        /*0024*/ 	.word	0xfffffffc


//--------------------- .nv.constant4             --------------------------
	.section	.nv.constant4,"a",@progbits
	.align	8
	.align		8
.nv.constant4:
        /*0000*/ 	.dword	vprintf
	.align		8
        /*0008*/ 	.dword	$str
	.align		8
        /*0010*/ 	.dword	$str$1


//--------------------- .text._Z8test_rcpv        --------------------------
	.section	.text._Z8test_rcpv,"ax",@progbits
	.align	128
        .global         _Z8test_rcpv
        .type           _Z8test_rcpv,@function
        .size           _Z8test_rcpv,(.L_x_3 - _Z8test_rcpv)
        .other          _Z8test_rcpv,@"STO_CUDA_ENTRY STV_DEFAULT"
_Z8test_rcpv:
.text._Z8test_rcpv:
[----:B------:R-:W0:Y:S01]  /*0000*/  LDC R1, c[0x0][0x37c] ;  /* 0x0000df00ff017b82 */ /* 0x000e220000000800 */
[----:B------:R-:W1:Y:S01]  /*0010*/  LDCU UR4, c[0x0][0x2f8] ;  /* 0x00005f00ff0477ac */ /* 0x000e620008000800 */
[----:B------:R-:W-:Y:S02]  /*0020*/  HFMA2 R11, -RZ, RZ, 1.6015625, 0.037109375 ;  /* 0x3e6828c0ff0b7431 */ /* 0x000fe400000001ff */
[----:B0-----:R-:W-:Y:S01]  /*0030*/  VIADD R1, R1, 0xfffffff8 ;  /* 0xfffffff801017836 */ /* 0x001fe20000000000 */
[----:B------:R-:W-:Y:S01]  /*0040*/  MOV R2, 0x0 ;  /* 0x0000000000027802 */ /* 0x000fe20000000f00 */
[----:B------:R-:W-:Y:S01]  /*0050*/  IMAD.MOV.U32 R10, RZ, RZ, -0x40000000 ;  /* 0xc0000000ff0a7424 */ /* 0x000fe200078e00ff */
[----:B------:R-:W0:Y:S02]  /*0060*/  LDCU UR5, c[0x0][0x2fc] ;  /* 0x00005f80ff0577ac */ /* 0x000e240008000800 */
[----:B------:R2:W3:Y:S02]  /*0070*/  LDC.64 R8, c[0x4][R2] ;  /* 0x0100000002087b82 */ /* 0x0004e40000000a00 */
[----:B------:R2:W-:Y:S01]  /*0080*/  STL.64 [R1], R10 ;  /* 0x0000000a01007387 */ /* 0x0005e20000100a00 */
[----:B------:R-:W4:Y:S01]  /*0090*/  LDCU.64 UR6, c[0x4][0x8] ;  /* 0x01000100ff0677ac */ /* 0x000f220008000a00 */
[----:B-1----:R-:W-:-:S04]  /*00a0*/  IADD3 R16, P0, PT, R1, UR4, RZ ;  /* 0x0000000401107c10 */ /* 0x002fc8000ff1e0ff */
[----:B------:R-:W-:Y:S01]  /*00b0*/  MOV R6, R16 ;  /* 0x0000001000067202 */ /* 0x000fe20000000f00 */
[----:B0-----:R-:W-:-:S04]  /*00c0*/  IMAD.X R17, RZ, RZ, UR5, P0 ;  /* 0x00000005ff117e24 */ /* 0x001fc800080e06ff */
[----:B------:R-:W-:Y:S01]  /*00d0*/  IMAD.MOV.U32 R7, RZ, RZ, R17 ;  /* 0x000000ffff077224 */ /* 0x000fe200078e0011 */
[----:B----4-:R-:W-:Y:S01]  /*00e0*/  MOV R4, UR6 ;  /* 0x0000000600047c02 */ /* 0x010fe20008000f00 */
[----:B--2---:R-:W-:-:S07]  /*00f0*/  IMAD.U32 R5, RZ, RZ, UR7 ;  /* 0x00000007ff057e24 */ /* 0x004fce000f8e00ff */
[----:B------:R-:W-:-:S07]  /*0100*/  LEPC R20, `(.L_x_0) ;  /* 0x000000001014794e */ /* 0x000fce0000000000 */
[----:B---3--:R-:W-:Y:S05]  /*0110*/  CALL.ABS.NOINC R8 ;  /* 0x0000000008007343 */ /* 0x008fea0003c00000 */
.L_x_0:
[----:B------:R-:W0:Y:S01]  /*0120*/  MUFU.RCP64H R3, 222222208 ;  /* 0x41aa7daf00037908 */ /* 0x000e220000001800 */
[----:B------:R1:W2:Y:S01]  /*0130*/  LDC.64 R8, c[0x4][R2] ;  /* 0x0100000002087b82 */ /* 0x0002a20000000a00 */
[----:B------:R-:W3:Y:S01]  /*0140*/  LDCU.64 UR4, c[0x4][0x10] ;  /* 0x01000200ff0477ac */ /* 0x000ee20008000a00 */
[----:B------:R-:W-:Y:S01]  /*0150*/  IMAD.MOV.U32 R6, RZ, RZ, R16 ;  /* 0x000000ffff067224 */ /* 0x000fe200078e0010 */
[----:B------:R-:W-:Y:S01]  /*0160*/  MOV R7, R17 ;  /* 0x0000001100077202 */ /* 0x000fe20000000f00 */
[----:B-1----:R-:W-:-:S05]  /*0170*/  HFMA2 R2, -RZ, RZ, 0, 0 ;  /* 0x00000000ff027431 */ /* 0x002fca00000001ff */
[----:B0-----:R0:W-:Y:S01]  /*0180*/  STL.64 [R1], R2 ;  /* 0x0000000201007387 */ /* 0x0011e20000100a00 */
[----:B---3--:R-:W-:Y:S01]  /*0190*/  IMAD.U32 R4, RZ, RZ, UR4 ;  /* 0x00000004ff047e24 */ /* 0x008fe2000f8e00ff */
[----:B------:R-:W-:-:S07]  /*01a0*/  MOV R5, UR5 ;  /* 0x0000000500057c02 */ /* 0x000fce0008000f00 */
[----:B------:R-:W-:-:S07]  /*01b0*/  LEPC R20, `(.L_x_1) ;  /* 0x000000001014794e */ /* 0x000fce0000000000 */
[----:B0-2---:R-:W-:Y:S05]  /*01c0*/  CALL.ABS.NOINC R8 ;  /* 0x0000000008007343 */ /* 0x005fea0003c00000 */
.L_x_1:
[----:B------:R-:W-:Y:S05]  /*01d0*/  EXIT ;  /* 0x000000000000794d */ /* 0x000fea0003800000 */
.L_x_2:
[----:B------:R-:W-:-:S00]  /*01e0*/  BRA `(.L_x_2) ;  /* 0xfffffffc00fc7947 */ /* 0x000fc0000383ffff */
[----:B------:R-:W-:-:S00]  /*01f0*/  NOP ;  /* 0x0000000000007918 */ /* 0x000fc00000000000 */
        /* <DEDUP_REMOVED lines=8> */
.L_x_3:


//--------------------- .nv.global.init           --------------------------
	.section	.nv.global.init,"aw",@progbits
.nv.global.init:
	.type		$str,@object
	.size		$str,($str$1 - $str)
$str:
        /*0000*/ 	.byte	0x66, 0x70, 0x33, 0x32, 0x20, 0x7c, 0x20, 0x61, 0x5f, 0x72, 0x63, 0x70, 0x3a, 0x20, 0x25, 0x2e
        /*0010*/ 	.byte	0x32, 0x30, 0x66, 0x0a, 0x00
	.type		$str$1,@object
	.size		$str$1,(.L_1 - $str$1)
$str$1:
        /*0015*/ 	.byte	0x66, 0x70, 0x36, 0x34, 0x20, 0x7c, 0x20, 0x61, 0x5f, 0x72, 0x63, 0x70, 0x3a, 0x20, 0x25, 0x2e
        /*0025*/ 	.byte	0x32, 0x30, 0x66, 0x0a, 0x00
.L_1:


//--------------------- .nv.shared.reserved.0     --------------------------
	.section	.nv.shared.reserved.0,"aw",@nobits
	.weak		__nv_reservedSMEM_offset_0_alias
	.size		__nv_reservedSMEM_offset_0_alias, 0, 64
	.other		__nv_reservedSMEM_offset_0_alias,@"STO_CUDA_RESERVED_SHARED STV_DEFAULT"
__nv_reservedSMEM_offset_0_alias:
	.zero		0
	.zero		64


//--------------------- .nv.constant0._Z8test_rcpv --------------------------
	.section	.nv.constant0._Z8test_rcpv,"a",@progbits
	.sectionflags	@""
	.align	4
.nv.constant0._Z8test_rcpv:
	.zero		896


//--------------------- SYMBOLS --------------------------

	.type		.nv.reservedSmem.offset0,@object
	.size		.nv.reservedSmem.offset0,0x4
	.type		vprintf,@function
